	.headerflags	@"EF_CUDA_TEXMODE_UNIFIED EF_CUDA_64BIT_ADDRESS EF_CUDA_ACCELERATORS EF_CUDA_SM90 EF_CUDA_VIRTUAL_SM(EF_CUDA_SM90)"
	.elftype	@"ET_EXEC"


//--------------------- .nv.info                  --------------------------
	.section	.nv.info,"",@"SHT_CUDA_INFO"
	.align	4


	//----- nvinfo : EIATTR_REGCOUNT
	.align		4
        /*0000*/ 	.byte	0x04, 0x2f
        /*0002*/ 	.short	(.L_1 - .L_0)
	.align		4
.L_0:
        /*0004*/ 	.word	index@(triton_poi_fused_convolution_14)
        /*0008*/ 	.word	0x00000020


	//----- nvinfo : EIATTR_MIN_STACK_SIZE
	.align		4
.L_1:
        /*000c*/ 	.byte	0x04, 0x12
        /*000e*/ 	.short	(.L_3 - .L_2)
	.align		4
.L_2:
        /*0010*/ 	.word	index@(triton_poi_fused_convolution_14)
        /*0014*/ 	.word	0x00000000


	//----- nvinfo : EIATTR_FRAME_SIZE
	.align		4
.L_3:
        /*0018*/ 	.byte	0x04, 0x11
        /*001a*/ 	.short	(.L_5 - .L_4)
	.align		4
.L_4:
        /*001c*/ 	.word	index@(triton_poi_fused_convolution_14)
        /*0020*/ 	.word	0x00000000


	//----- nvinfo : EIATTR_MIN_STACK_SIZE
	.align		4
.L_5:
        /*0024*/ 	.byte	0x04, 0x12
        /*0026*/ 	.short	(.L_7 - .L_6)
	.align		4
.L_6:
        /*0028*/ 	.word	index@(triton_poi_fused_convolution_14)
        /*002c*/ 	.word	0x00000000
.L_7:


//--------------------- .nv.info.triton_poi_fused_convolution_14 --------------------------
	.section	.nv.info.triton_poi_fused_convolution_14,"",@"SHT_CUDA_INFO"
	.sectionflags	@""
	.align	4


	//----- nvinfo : EIATTR_CUDA_API_VERSION
	.align		4
        /*0000*/ 	.byte	0x04, 0x37
        /*0002*/ 	.short	(.L_9 - .L_8)
.L_8:
        /*0004*/ 	.word	0x0000007c


	//----- nvinfo : EIATTR_KPARAM_INFO
	.align		4
.L_9:
        /*0008*/ 	.byte	0x04, 0x17
        /*000a*/ 	.short	(.L_11 - .L_10)
.L_10:
        /*000c*/ 	.word	0x00000000
        /*0010*/ 	.short	0x0004
        /*0012*/ 	.short	0x001c
        /*0014*/ 	.byte	0x00, 0xf0, 0x11, 0x00


	//----- nvinfo : EIATTR_KPARAM_INFO
	.align		4
.L_11:
        /*0018*/ 	.byte	0x04, 0x17
        /*001a*/ 	.short	(.L_13 - .L_12)
.L_12:
        /*001c*/ 	.word	0x00000000
        /*0020*/ 	.short	0x0003
        /*0022*/ 	.short	0x0018
        /*0024*/ 	.byte	0x00, 0xf0, 0x11, 0x00


	//----- nvinfo : EIATTR_KPARAM_INFO
	.align		4
.L_13:
        /*0028*/ 	.byte	0x04, 0x17
        /*002a*/ 	.short	(.L_15 - .L_14)
.L_14:
        /*002c*/ 	.word	0x00000000
        /*0030*/ 	.short	0x0002
        /*0032*/ 	.short	0x0010
        /*0034*/ 	.byte	0x00, 0xf4, 0x21, 0x00


	//----- nvinfo : EIATTR_KPARAM_INFO
	.align		4
.L_15:
        /*0038*/ 	.byte	0x04, 0x17
        /*003a*/ 	.short	(.L_17 - .L_16)
.L_16:
        /*003c*/ 	.word	0x00000000
        /*0040*/ 	.short	0x0001
        /*0042*/ 	.short	0x0008
        /*0044*/ 	.byte	0x00, 0xf4, 0x21, 0x00


	//----- nvinfo : EIATTR_KPARAM_INFO
	.align		4
.L_17:
        /*0048*/ 	.byte	0x04, 0x17
        /*004a*/ 	.short	(.L_19 - .L_18)
.L_18:
        /*004c*/ 	.word	0x00000000
        /*0050*/ 	.short	0x0000
        /*0052*/ 	.short	0x0000
        /*0054*/ 	.byte	0x00, 0xf4, 0x21, 0x00


	//----- nvinfo : EIATTR_SPARSE_MMA_MASK
	.align		4
.L_19:
        /*0058*/ 	.byte	0x03, 0x50
        /*005a*/ 	.short	0x0000


	//----- nvinfo : EIATTR_MAXREG_COUNT
	.align		4
        /*005c*/ 	.byte	0x03, 0x1b
        /*005e*/ 	.short	0x00ff


	//----- nvinfo : EIATTR_EXIT_INSTR_OFFSETS
	.align		4
        /*0060*/ 	.byte	0x04, 0x1c
        /*0062*/ 	.short	(.L_21 - .L_20)


	//   ....[0]....
.L_20:
        /*0064*/ 	.word	0x00000a80


	//   ....[1]....
        /*0068*/ 	.word	0x00000aa0


	//----- nvinfo : EIATTR_REQNTID
	.align		4
.L_21:
        /*006c*/ 	.byte	0x04, 0x10
        /*006e*/ 	.short	(.L_23 - .L_22)
.L_22:
        /*0070*/ 	.word	0x00000100
        /*0074*/ 	.word	0x00000001
        /*0078*/ 	.word	0x00000001


	//----- nvinfo : EIATTR_CBANK_PARAM_SIZE
	.align		4
.L_23:
        /*007c*/ 	.byte	0x03, 0x19
        /*007e*/ 	.short	0x0020


	//----- nvinfo : EIATTR_PARAM_CBANK
	.align		4
        /*0080*/ 	.byte	0x04, 0x0a
        /*0082*/ 	.short	(.L_25 - .L_24)
	.align		4
.L_24:
        /*0084*/ 	.word	index@(.nv.constant0.triton_poi_fused_convolution_14)
        /*0088*/ 	.short	0x0210
        /*008a*/ 	.short	0x0020


	//----- nvinfo : EIATTR_SW_WAR
	.align		4
.L_25:
        /*008c*/ 	.byte	0x04, 0x36
        /*008e*/ 	.short	(.L_27 - .L_26)
.L_26:
        /*0090*/ 	.word	0x00000008
.L_27:


//--------------------- .nv.callgraph             --------------------------
	.section	.nv.callgraph,"",@"SHT_CUDA_CALLGRAPH"
	.align	4
	.sectionentsize	8
	.align		4
        /*0000*/ 	.word	0x00000000
	.align		4
        /*0004*/ 	.word	0xffffffff
	.align		4
        /*0008*/ 	.word	0x00000000
	.align		4
        /*000c*/ 	.word	0xfffffffe
	.align		4
        /*0010*/ 	.word	0x00000000
	.align		4
        /*0014*/ 	.word	0xfffffffd
	.align		4
        /*0018*/ 	.word	0x00000000
	.align		4
        /*001c*/ 	.word	0xfffffffc


//--------------------- .text.triton_poi_fused_convolution_14 --------------------------
	.section	.text.triton_poi_fused_convolution_14,"ax",@progbits
	.align	128
        .global         triton_poi_fused_convolution_14
        .type           triton_poi_fused_convolution_14,@function
        .size           triton_poi_fused_convolution_14,(.L_x_1 - triton_poi_fused_convolution_14)
        .other          triton_poi_fused_convolution_14,@"STO_CUDA_ENTRY STV_DEFAULT"
triton_poi_fused_convolution_14:
.text.triton_poi_fused_convolution_14:
[----:B------:R-:W0:Y:S01]  /*0000*/  LDC R1, c[0x0][0x28] ;  /* 0x00000a00ff017b82 */ /* 0x000e220000000800 */
[----:B------:R-:W1:Y:S07]  /*0010*/  S2R R0, SR_TID.X ;  /* 0x0000000000007919 */ /* 0x000e6e0000002100 */
[----:B------:R-:W2:Y:S01]  /*0020*/  S2UR UR4, SR_CTAID.Y ;  /* 0x00000000000479c3 */ /* 0x000ea20000002600 */
[----:B------:R-:W-:Y:S01]  /*0030*/  ULDC.64 UR6, c[0x0][0x208] ;  /* 0x0000820000067ab9 */ /* 0x000fe20000000a00 */
[----:B------:R-:W3:Y:S06]  /*0040*/  S2R R5, SR_CTAID.X ;  /* 0x0000000000057919 */ /* 0x000eec0000002500 */
[----:B------:R-:W4:Y:S08]  /*0050*/  LDC.64 R8, c[0x0][0x218] ;  /* 0x00008600ff087b82 */ /* 0x000f300000000a00 */
[----:B------:R-:W5:Y:S01]  /*0060*/  LDC.64 R18, c[0x0][0x210] ;  /* 0x00008400ff127b82 */ /* 0x000f620000000a00 */
[----:B--2---:R-:W-:-:S06]  /*0070*/  USHF.L.U32 UR4, UR4, 0x7, URZ ;  /* 0x0000000704047899 */ /* 0x004fcc000800063f */
[----:B------:R-:W-:Y:S02]  /*0080*/  ISETP.LE.AND P1, PT, RZ, UR4, PT ;  /* 0x00000004ff007c0c */ /* 0x000fe4000bf23270 */
[----:B-1----:R-:W-:Y:S02]  /*0090*/  SHF.R.U32.HI R22, RZ, 0x3, R0 ;  /* 0x00000003ff167819 */ /* 0x002fe40000011600 */
[----:B------:R-:W-:Y:S02]  /*00a0*/  SHF.L.U32 R0, R0, 0x2, RZ ;  /* 0x0000000200007819 */ /* 0x000fe400000006ff */
[----:B------:R-:W-:Y:S02]  /*00b0*/  SGXT.U32 R22, R22, 0x5 ;  /* 0x000000051616781a */ /* 0x000fe40000000000 */
[----:B------:R-:W-:Y:S02]  /*00c0*/  LOP3.LUT R0, R0, 0x1c, RZ, 0xc0, !PT ;  /* 0x0000001c00007812 */ /* 0x000fe400078ec0ff */
[----:B------:R-:W-:-:S02]  /*00d0*/  LOP3.LUT R22, R22, UR4, RZ, 0xfc, !PT ;  /* 0x0000000416167c12 */ /* 0x000fc4000f8efcff */
[----:B---3--:R-:W-:Y:S02]  /*00e0*/  LEA R4, R5, R0, 0x5 ;  /* 0x0000000005047211 */ /* 0x008fe400078e28ff */
[C---:B------:R-:W-:Y:S01]  /*00f0*/  LOP3.LUT R2, R22.reuse, 0x20, RZ, 0xfc, !PT ;  /* 0x0000002016027812 */ /* 0x040fe200078efcff */
[C---:B------:R-:W-:Y:S01]  /*0100*/  IMAD.HI R3, R22.reuse, 0x6bca1af3, RZ ;  /* 0x6bca1af316037827 */ /* 0x040fe200078e02ff */
[C---:B------:R-:W-:Y:S02]  /*0110*/  LOP3.LUT R6, R22.reuse, 0x60, RZ, 0xfc, !PT ;  /* 0x0000006016067812 */ /* 0x040fe400078efcff */
[C---:B------:R-:W-:Y:S01]  /*0120*/  ISETP.GE.AND P0, PT, R22.reuse, 0x4c, PT ;  /* 0x0000004c1600780c */ /* 0x040fe20003f06270 */
[----:B------:R-:W-:Y:S01]  /*0130*/  IMAD.HI R7, R22, 0x6bca1af3, RZ ;  /* 0x6bca1af316077827 */ /* 0x000fe200078e02ff */
[----:B------:R-:W-:-:S03]  /*0140*/  SHF.R.U32.HI R0, RZ, 0x1f, R3 ;  /* 0x0000001fff007819 */ /* 0x000fc60000011603 */
[C---:B------:R-:W-:Y:S01]  /*0150*/  IMAD.HI R12, R2.reuse, 0x6bca1af3, RZ ;  /* 0x6bca1af3020c7827 */ /* 0x040fe200078e02ff */
[----:B------:R-:W-:Y:S02]  /*0160*/  SHF.R.U32.HI R10, RZ, 0x1f, R7 ;  /* 0x0000001fff0a7819 */ /* 0x000fe40000011607 */
[----:B------:R-:W-:Y:S01]  /*0170*/  LEA.HI.SX32 R3, R3, R0, 0x1d ;  /* 0x0000000003037211 */ /* 0x000fe200078feaff */
[----:B------:R-:W-:Y:S01]  /*0180*/  IMAD.HI R5, R2, 0x6bca1af3, RZ ;  /* 0x6bca1af302057827 */ /* 0x000fe200078e02ff */
[----:B------:R-:W-:Y:S02]  /*0190*/  SHF.R.U32.HI R13, RZ, 0x1f, R12 ;  /* 0x0000001fff0d7819 */ /* 0x000fe4000001160c */
[----:B------:R-:W-:Y:S01]  /*01a0*/  LEA.HI.SX32 R11, R7, R10, 0x1d ;  /* 0x0000000a070b7211 */ /* 0x000fe200078feaff */
[----:B------:R-:W-:Y:S01]  /*01b0*/  IMAD.HI R14, R6, 0x6bca1af3, RZ ;  /* 0x6bca1af3060e7827 */ /* 0x000fe200078e02ff */
[----:B------:R-:W-:Y:S02]  /*01c0*/  SHF.R.U32.HI R0, RZ, 0x1f, R5 ;  /* 0x0000001fff007819 */ /* 0x000fe40000011605 */
[----:B------:R-:W-:Y:S01]  /*01d0*/  LEA.HI.SX32 R7, R12, R13, 0x1d ;  /* 0x0000000d0c077211 */ /* 0x000fe200078feaff */
[----:B------:R-:W-:Y:S01]  /*01e0*/  IMAD R12, R3, -0x13, R22 ;  /* 0xffffffed030c7824 */ /* 0x000fe200078e0216 */
[----:B------:R-:W-:Y:S01]  /*01f0*/  SHF.R.U32.HI R15, RZ, 0x1f, R14 ;  /* 0x0000001fff0f7819 */ /* 0x000fe2000001160e */
[----:B------:R-:W-:Y:S01]  /*0200*/  IMAD R27, R11, -0x13, R22 ;  /* 0xffffffed0b1b7824 */ /* 0x000fe200078e0216 */
[----:B------:R-:W-:Y:S01]  /*0210*/  LEA.HI.SX32 R5, R5, R0, 0x1d ;  /* 0x0000000005057211 */ /* 0x000fe200078feaff */
[----:B------:R-:W-:Y:S01]  /*0220*/  IMAD R12, R3, 0x4c0, R12 ;  /* 0x000004c0030c7824 */ /* 0x000fe200078e020c */
[----:B------:R-:W-:-:S02]  /*0230*/  LEA.HI.SX32 R15, R14, R15, 0x1d ;  /* 0x0000000f0e0f7211 */ /* 0x000fc400078feaff */
[----:B------:R-:W-:Y:S01]  /*0240*/  CS2R R10, SRZ ;  /* 0x00000000000a7805 */ /* 0x000fe2000001ff00 */
[----:B------:R-:W-:Y:S01]  /*0250*/  HFMA2.MMA R3, -RZ, RZ, 0, 0 ;  /* 0x00000000ff037435 */ /* 0x000fe200000001ff */
[----:B------:R-:W-:Y:S02]  /*0260*/  IMAD R0, R5, -0x13, R2 ;  /* 0xffffffed05007824 */ /* 0x000fe400078e0202 */
[----:B------:R-:W-:Y:S02]  /*0270*/  IMAD R15, R15, -0x13, R6 ;  /* 0xffffffed0f0f7824 */ /* 0x000fe400078e0206 */
[----:B----4-:R-:W-:-:S04]  /*0280*/  IMAD.WIDE R26, R27, 0x4, R8 ;  /* 0x000000041b1a7825 */ /* 0x010fc800078e0208 */
[----:B------:R-:W-:Y:S01]  /*0290*/  IMAD R0, R5, 0x4c0, R0 ;  /* 0x000004c005007824 */ /* 0x000fe200078e0200 */
[----:B------:R1:W2:Y:S01]  /*02a0*/  @!P0 LDG.E.EL R11, desc[UR6][R26.64] ;  /* 0x000000061a0b8981 */ /* 0x0002a2000c2e1900 */
[----:B------:R-:W-:Y:S01]  /*02b0*/  IMAD.WIDE R20, R15, 0x4, R8 ;  /* 0x000000040f147825 */ /* 0x000fe200078e0208 */
[----:B------:R-:W-:-:S03]  /*02c0*/  ISETP.GE.AND P0, PT, R4, 0x40, PT ;  /* 0x000000400400780c */ /* 0x000fc60003f06270 */
[----:B------:R-:W-:Y:S01]  /*02d0*/  IMAD R5, R4, 0x13, RZ ;  /* 0x0000001304057824 */ /* 0x000fe200078e02ff */
[----:B------:R5:W3:Y:S01]  /*02e0*/  @!P1 LDG.E.EL R3, desc[UR6][R20.64] ;  /* 0x0000000614039981 */ /* 0x000ae2000c2e1900 */
[----:B------:R-:W-:Y:S01]  /*02f0*/  IMAD R7, R7, -0x13, R2 ;  /* 0xffffffed07077824 */ /* 0x000fe200078e0202 */
[----:B------:R-:W-:Y:S02]  /*0300*/  ISETP.GE.AND P2, PT, R2, 0x4c, PT ;  /* 0x0000004c0200780c */ /* 0x000fe40003f46270 */
[----:B------:R-:W-:Y:S02]  /*0310*/  IADD3 R17, R5, 0x13, RZ ;  /* 0x0000001305117810 */ /* 0x000fe40007ffe0ff */
[----:B------:R-:W-:Y:S01]  /*0320*/  ISETP.LT.AND P1, PT, R22, 0x4c, !P0 ;  /* 0x0000004c1600780c */ /* 0x000fe20004721270 */
[----:B-1----:R-:W-:Y:S01]  /*0330*/  IMAD.WIDE R26, R7, 0x4, R8 ;  /* 0x00000004071a7825 */ /* 0x002fe200078e0208 */
[----:B------:R-:W-:Y:S01]  /*0340*/  IADD3 R23, R17, R12, RZ ;  /* 0x0000000c11177210 */ /* 0x000fe20007ffe0ff */
[----:B------:R-:W-:Y:S01]  /*0350*/  HFMA2.MMA R13, -RZ, RZ, 0, 0 ;  /* 0x00000000ff0d7435 */ /* 0x000fe200000001ff */
[----:B------:R-:W-:-:S02]  /*0360*/  IADD3 R7, R5, 0x26, RZ ;  /* 0x0000002605077810 */ /* 0x000fc40007ffe0ff */
[----:B------:R-:W-:Y:S02]  /*0370*/  IADD3 R5, R5, 0x39, RZ ;  /* 0x0000003905057810 */ /* 0x000fe40007ffe0ff */
[----:B------:R-:W-:Y:S01]  /*0380*/  CS2R R14, SRZ ;  /* 0x00000000000e7805 */ /* 0x000fe2000001ff00 */
[----:B-----5:R-:W-:Y:S01]  /*0390*/  IMAD.WIDE R20, R23, 0x4, R18 ;  /* 0x0000000417147825 */ /* 0x020fe200078e0212 */
[----:B------:R-:W-:Y:S02]  /*03a0*/  IADD3 R23, R7, R12, RZ ;  /* 0x0000000c07177210 */ /* 0x000fe40007ffe0ff */
[----:B------:R-:W-:Y:S01]  /*03b0*/  IADD3 R25, R5, R12, RZ ;  /* 0x0000000c05197210 */ /* 0x000fe20007ffe0ff */
[----:B------:R-:W-:Y:S01]  /*03c0*/  IMAD R29, R4, 0x13, R12 ;  /* 0x00000013041d7824 */ /* 0x000fe200078e020c */
[----:B------:R1:W4:Y:S01]  /*03d0*/  @!P2 LDG.E.EL R15, desc[UR6][R26.64] ;  /* 0x000000061a0fa981 */ /* 0x000322000c2e1900 */
[----:B------:R-:W-:Y:S01]  /*03e0*/  IMAD.MOV.U32 R12, RZ, RZ, RZ ;  /* 0x000000ffff0c7224 */ /* 0x000fe200078e00ff */
[----:B------:R-:W-:-:S02]  /*03f0*/  ISETP.LT.AND P2, PT, R2, 0x4c, !P0 ;  /* 0x0000004c0200780c */ /* 0x000fc40004741270 */
[----:B------:R5:W2:Y:S01]  /*0400*/  @P1 LDG.E.EL R13, desc[UR6][R20.64] ;  /* 0x00000006140d1981 */ /* 0x000aa2000c2e1900 */
[----:B------:R-:W-:Y:S01]  /*0410*/  MOV R24, RZ ;  /* 0x000000ff00187202 */ /* 0x000fe20000000f00 */
[----:B------:R-:W-:-:S04]  /*0420*/  IMAD.WIDE R28, R29, 0x4, R18 ;  /* 0x000000041d1c7825 */ /* 0x000fc800078e0212 */
[--C-:B-1----:R-:W-:Y:S01]  /*0430*/  IMAD.WIDE R26, R23, 0x4, R18.reuse ;  /* 0x00000004171a7825 */ /* 0x102fe200078e0212 */
[----:B------:R1:W3:Y:S03]  /*0440*/  @P1 LDG.E.EL R24, desc[UR6][R28.64] ;  /* 0x000000061c181981 */ /* 0x0002e6000c2e1900 */
[----:B-----5:R-:W-:Y:S01]  /*0450*/  IMAD.WIDE R20, R25, 0x4, R18 ;  /* 0x0000000419147825 */ /* 0x020fe200078e0212 */
[----:B------:R5:W4:Y:S03]  /*0460*/  @P1 LDG.E.EL R10, desc[UR6][R26.64] ;  /* 0x000000061a0a1981 */ /* 0x000b26000c2e1900 */
[----:B------:R-:W-:Y:S01]  /*0470*/  IMAD R23, R4, 0x13, R0 ;  /* 0x0000001304177824 */ /* 0x000fe200078e0200 */
[----:B------:R5:W4:Y:S01]  /*0480*/  @P1 LDG.E.EL R12, desc[UR6][R20.64] ;  /* 0x00000006140c1981 */ /* 0x000b22000c2e1900 */
[----:B------:R-:W-:-:S02]  /*0490*/  HFMA2.MMA R25, -RZ, RZ, 0, 0 ;  /* 0x00000000ff197435 */ /* 0x000fc400000001ff */
[----:B-1----:R-:W-:Y:S01]  /*04a0*/  IMAD.WIDE R28, R23, 0x4, R18 ;  /* 0x00000004171c7825 */ /* 0x002fe200078e0212 */
[----:B------:R-:W-:Y:S02]  /*04b0*/  IADD3 R23, R17, R0, RZ ;  /* 0x0000000011177210 */ /* 0x000fe40007ffe0ff */
[----:B-----5:R-:W-:Y:S02]  /*04c0*/  MOV R26, RZ ;  /* 0x000000ff001a7202 */ /* 0x020fe40000000f00 */
[----:B0-----:R-:W-:-:S04]  /*04d0*/  LOP3.LUT R21, R22, 0x40, RZ, 0xfc, !PT ;  /* 0x0000004016157812 */ /* 0x001fc800078efcff */
[----:B------:R0:W5:Y:S01]  /*04e0*/  @P2 LDG.E.EL R26, desc[UR6][R28.64] ;  /* 0x000000061c1a2981 */ /* 0x000162000c2e1900 */
[----:B------:R-:W-:-:S05]  /*04f0*/  IMAD.HI R16, R21, 0x6bca1af3, RZ ;  /* 0x6bca1af315107827 */ /* 0x000fca00078e02ff */
[----:B------:R-:W-:Y:S01]  /*0500*/  SHF.R.U32.HI R27, RZ, 0x1f, R16 ;  /* 0x0000001fff1b7819 */ /* 0x000fe20000011610 */
[--C-:B0-----:R-:W-:Y:S01]  /*0510*/  IMAD.WIDE R28, R23, 0x4, R18.reuse ;  /* 0x00000004171c7825 */ /* 0x101fe200078e0212 */
[----:B------:R-:W-:Y:S02]  /*0520*/  IADD3 R23, R7, R0, RZ ;  /* 0x0000000007177210 */ /* 0x000fe40007ffe0ff */
[----:B------:R-:W-:Y:S02]  /*0530*/  LEA.HI.SX32 R16, R16, R27, 0x1d ;  /* 0x0000001b10107211 */ /* 0x000fe400078feaff */
[----:B------:R0:W5:Y:S01]  /*0540*/  @P2 LDG.E.EL R25, desc[UR6][R28.64] ;  /* 0x000000061c192981 */ /* 0x000162000c2e1900 */
[----:B------:R-:W-:Y:S01]  /*0550*/  IADD3 R27, R5, R0, RZ ;  /* 0x00000000051b7210 */ /* 0x000fe20007ffe0ff */
[----:B0-----:R-:W-:Y:S01]  /*0560*/  IMAD.WIDE R28, R23, 0x4, R18 ;  /* 0x00000004171c7825 */ /* 0x001fe200078e0212 */
[----:B------:R-:W-:-:S04]  /*0570*/  MOV R23, RZ ;  /* 0x000000ff00177202 */ /* 0x000fc80000000f00 */
[----:B------:R0:W5:Y:S02]  /*0580*/  @P2 LDG.E.EL R14, desc[UR6][R28.64] ;  /* 0x000000061c0e2981 */ /* 0x000164000c2e1900 */
[----:B0-----:R-:W-:-:S05]  /*0590*/  IMAD.WIDE R28, R27, 0x4, R18 ;  /* 0x000000041b1c7825 */ /* 0x001fca00078e0212 */
[----:B------:R-:W5:Y:S01]  /*05a0*/  @P2 LDG.E.EL R23, desc[UR6][R28.64] ;  /* 0x000000061c172981 */ /* 0x000f62000c2e1900 */
[----:B------:R-:W-:-:S05]  /*05b0*/  IMAD.HI R0, R21, 0x6bca1af3, RZ ;  /* 0x6bca1af315007827 */ /* 0x000fca00078e02ff */
[----:B------:R-:W-:-:S04]  /*05c0*/  SHF.R.U32.HI R27, RZ, 0x1f, R0 ;  /* 0x0000001fff1b7819 */ /* 0x000fc80000011600 */
[----:B------:R-:W-:Y:S01]  /*05d0*/  LEA.HI.SX32 R0, R0, R27, 0x1d ;  /* 0x0000001b00007211 */ /* 0x000fe200078feaff */
[----:B------:R-:W-:Y:S01]  /*05e0*/  IMAD R27, R16, -0x13, R21 ;  /* 0xffffffed101b7824 */ /* 0x000fe200078e0215 */
[----:B------:R-:W-:Y:S01]  /*05f0*/  ISETP.GE.AND P4, PT, R21, 0x4c, PT ;  /* 0x0000004c1500780c */ /* 0x000fe20003f86270 */
[----:B------:R-:W-:Y:S02]  /*0600*/  HFMA2.MMA R20, -RZ, RZ, 0, 0 ;  /* 0x00000000ff147435 */ /* 0x000fe400000001ff */
[----:B------:R-:W-:-:S04]  /*0610*/  IMAD.WIDE R8, R27, 0x4, R8 ;  /* 0x000000041b087825 */ /* 0x000fc800078e0208 */
[----:B------:R-:W-:Y:S01]  /*0620*/  IMAD R27, R0, -0x13, R21 ;  /* 0xffffffed001b7824 */ /* 0x000fe200078e0215 */
[----:B------:R-:W-:-:S03]  /*0630*/  ISETP.LT.AND P3, PT, R21, 0x4c, !P0 ;  /* 0x0000004c1500780c */ /* 0x000fc60004761270 */
[----:B------:R-:W-:Y:S02]  /*0640*/  IMAD R16, R0, 0x4c0, R27 ;  /* 0x000004c000107824 */ /* 0x000fe400078e021b */
[----:B------:R0:W5:Y:S02]  /*0650*/  @!P4 LDG.E.EL R20, desc[UR6][R8.64] ;  /* 0x000000060814c981 */ /* 0x000164000c2e1900 */
[----:B------:R-:W-:Y:S02]  /*0660*/  IMAD R27, R4, 0x13, R16 ;  /* 0x00000013041b7824 */ /* 0x000fe400078e0210 */
[----:B------:R-:W-:Y:S02]  /*0670*/  IMAD.MOV.U32 R0, RZ, RZ, RZ ;  /* 0x000000ffff007224 */ /* 0x000fe400078e00ff */
[----:B0-----:R-:W-:Y:S01]  /*0680*/  IMAD.WIDE R8, R27, 0x4, R18 ;  /* 0x000000041b087825 */ /* 0x001fe200078e0212 */
[----:B------:R-:W-:-:S04]  /*0690*/  IADD3 R27, R17, R16, RZ ;  /* 0x00000010111b7210 */ /* 0x000fc80007ffe0ff */
[----:B------:R2:W5:Y:S01]  /*06a0*/  @P3 LDG.E.EL R0, desc[UR6][R8.64] ;  /* 0x0000000608003981 */ /* 0x000562000c2e1900 */
[----:B------:R-:W-:Y:S01]  /*06b0*/  ISETP.GT.AND P0, PT, RZ, UR4, !P0 ;  /* 0x00000004ff007c0c */ /* 0x000fe2000c704270 */
[----:B------:R-:W-:Y:S01]  /*06c0*/  IMAD R21, R21, 0x40, R4 ;  /* 0x0000004015157824 */ /* 0x000fe200078e0204 */
[----:B------:R-:W-:Y:S01]  /*06d0*/  LEA R22, R22, R4, 0x6 ;  /* 0x0000000416167211 */ /* 0x000fe200078e30ff */
[C---:B--2---:R-:W-:Y:S01]  /*06e0*/  FADD R9, R11.reuse, R13 ;  /* 0x0000000d0b097221 */ /* 0x044fe20000000000 */
[C---:B---3--:R-:W-:Y:S01]  /*06f0*/  FADD R8, R11.reuse, R24 ;  /* 0x000000180b087221 */ /* 0x048fe20000000000 */
[----:B------:R-:W-:Y:S01]  /*0700*/  MOV R24, RZ ;  /* 0x000000ff00187202 */ /* 0x000fe20000000f00 */
[C---:B----4-:R-:W-:Y:S01]  /*0710*/  FADD R10, R11.reuse, R10 ;  /* 0x0000000a0b0a7221 */ /* 0x050fe20000000000 */
[----:B------:R-:W-:Y:S01]  /*0720*/  FADD R11, R11, R12 ;  /* 0x0000000c0b0b7221 */ /* 0x000fe20000000000 */
[----:B------:R-:W-:Y:S01]  /*0730*/  IMAD.WIDE R12, R27, 0x4, R18 ;  /* 0x000000041b0c7825 */ /* 0x000fe200078e0212 */
[----:B------:R-:W-:-:S04]  /*0740*/  IADD3 R27, R7, R16, RZ ;  /* 0x00000010071b7210 */ /* 0x000fc80007ffe0ff */
[----:B------:R5:W2:Y:S02]  /*0750*/  @P3 LDG.E.EL R24, desc[UR6][R12.64] ;  /* 0x000000060c183981 */ /* 0x000aa4000c2e1900 */
[----:B-----5:R-:W-:Y:S01]  /*0760*/  FADD R12, R15, R26 ;  /* 0x0000001a0f0c7221 */ /* 0x020fe20000000000 */
[----:B------:R-:W-:-:S04]  /*0770*/  IMAD.WIDE R26, R27, 0x4, R18 ;  /* 0x000000041b1a7825 */ /* 0x000fc800078e0212 */
[C---:B------:R-:W-:Y:S01]  /*0780*/  FADD R13, R15.reuse, R25 ;  /* 0x000000190f0d7221 */ /* 0x040fe20000000000 */
[----:B------:R-:W-:Y:S01]  /*0790*/  IADD3 R25, R5, R16, RZ ;  /* 0x0000001005197210 */ /* 0x000fe20007ffe0ff */
[C---:B------:R-:W-:Y:S01]  /*07a0*/  FADD R14, R15.reuse, R14 ;  /* 0x0000000e0f0e7221 */ /* 0x040fe20000000000 */
[----:B------:R-:W-:Y:S01]  /*07b0*/  FADD R15, R15, R23 ;  /* 0x000000170f0f7221 */ /* 0x000fe20000000000 */
[----:B------:R-:W-:-:S10]  /*07c0*/  HFMA2.MMA R23, -RZ, RZ, 0, 0 ;  /* 0x00000000ff177435 */ /* 0x000fd400000001ff */
[----:B------:R0:W3:Y:S02]  /*07d0*/  @P3 LDG.E.EL R23, desc[UR6][R26.64] ;  /* 0x000000061a173981 */ /* 0x0000e4000c2e1900 */
[----:B0-----:R-:W-:-:S04]  /*07e0*/  IMAD.WIDE R26, R25, 0x4, R18 ;  /* 0x00000004191a7825 */ /* 0x001fc800078e0212 */
[----:B------:R-:W-:-:S05]  /*07f0*/  IMAD.HI R25, R6, 0x6bca1af3, RZ ;  /* 0x6bca1af306197827 */ /* 0x000fca00078e02ff */
[----:B------:R-:W-:Y:S02]  /*0800*/  SHF.R.U32.HI R28, RZ, 0x1f, R25 ;  /* 0x0000001fff1c7819 */ /* 0x000fe40000011619 */
[----:B------:R-:W-:Y:S02]  /*0810*/  MOV R16, RZ ;  /* 0x000000ff00107202 */ /* 0x000fe40000000f00 */
[----:B------:R-:W-:-:S04]  /*0820*/  LEA.HI.SX32 R25, R25, R28, 0x1d ;  /* 0x0000001c19197211 */ /* 0x000fc800078feaff */
[----:B------:R0:W4:Y:S01]  /*0830*/  @P3 LDG.E.EL R16, desc[UR6][R26.64] ;  /* 0x000000061a103981 */ /* 0x000122000c2e1900 */
[----:B------:R-:W-:-:S04]  /*0840*/  IMAD R28, R25, -0x13, R6 ;  /* 0xffffffed191c7824 */ /* 0x000fc800078e0206 */
[----:B0-----:R-:W-:Y:S01]  /*0850*/  IMAD R26, R25, 0x4c0, R28 ;  /* 0x000004c0191a7824 */ /* 0x001fe200078e021c */
[-C--:B------:R-:W-:Y:S02]  /*0860*/  LEA R25, R2, R4.reuse, 0x6 ;  /* 0x0000000402197211 */ /* 0x080fe400078e30ff */
[----:B------:R-:W-:Y:S02]  /*0870*/  LEA R2, R6, R4, 0x6 ;  /* 0x0000000406027211 */ /* 0x000fe400078e30ff */
[----:B------:R-:W-:Y:S01]  /*0880*/  IADD3 R6, R17, R26, RZ ;  /* 0x0000001a11067210 */ /* 0x000fe20007ffe0ff */
[----:B------:R-:W-:Y:S01]  /*0890*/  IMAD R17, R4, 0x13, R26 ;  /* 0x0000001304117824 */ /* 0x000fe200078e021a */
[----:B------:R-:W-:Y:S02]  /*08a0*/  IADD3 R27, R7, R26, RZ ;  /* 0x0000001a071b7210 */ /* 0x000fe40007ffe0ff */
[----:B------:R-:W-:Y:S01]  /*08b0*/  IADD3 R7, R5, R26, RZ ;  /* 0x0000001a05077210 */ /* 0x000fe20007ffe0ff */
[----:B------:R-:W-:Y:S01]  /*08c0*/  HFMA2.MMA R26, -RZ, RZ, 0, 0 ;  /* 0x00000000ff1a7435 */ /* 0x000fe200000001ff */
[----:B------:R-:W-:Y:S01]  /*08d0*/  IMAD.WIDE R4, R17, 0x4, R18 ;  /* 0x0000000411047825 */ /* 0x000fe200078e0212 */
[----:B------:R-:W-:-:S08]  /*08e0*/  MOV R17, RZ ;  /* 0x000000ff00117202 */ /* 0x000fd00000000f00 */
[----:B------:R0:W5:Y:S02]  /*08f0*/  @P0 LDG.E.EL R26, desc[UR6][R4.64] ;  /* 0x00000006041a0981 */ /* 0x000164000c2e1900 */
[----:B0-----:R-:W-:-:S05]  /*0900*/  IMAD.WIDE R4, R6, 0x4, R18 ;  /* 0x0000000406047825 */ /* 0x001fca00078e0212 */
[----:B------:R0:W5:Y:S01]  /*0910*/  @P0 LDG.E.EL R17, desc[UR6][R4.64] ;  /* 0x0000000604110981 */ /* 0x000162000c2e1900 */
[----:B------:R-:W-:Y:S01]  /*0920*/  MOV R28, RZ ;  /* 0x000000ff001c7202 */ /* 0x000fe20000000f00 */
[----:B0-----:R-:W-:Y:S01]  /*0930*/  IMAD.WIDE R4, R27, 0x4, R18 ;  /* 0x000000041b047825 */ /* 0x001fe200078e0212 */
[----:B------:R-:W-:-:S03]  /*0940*/  HFMA2.MMA R27, -RZ, RZ, 0, 0 ;  /* 0x00000000ff1b7435 */ /* 0x000fc600000001ff */
[----:B------:R-:W-:-:S05]  /*0950*/  IMAD.WIDE R18, R7, 0x4, R18 ;  /* 0x0000000407127825 */ /* 0x000fca00078e0212 */
[----:B------:R0:W5:Y:S04]  /*0960*/  @P0 LDG.E.EL R28, desc[UR6][R18.64] ;  /* 0x00000006121c0981 */ /* 0x000168000c2e1900 */
[----:B------:R1:W5:Y:S01]  /*0970*/  @P0 LDG.E.EL R27, desc[UR6][R4.64] ;  /* 0x00000006041b0981 */ /* 0x000362000c2e1900 */
[----:B0-----:R-:W1:Y:S02]  /*0980*/  LDC.64 R18, c[0x0][0x220] ;  /* 0x00008800ff127b82 */ /* 0x001e640000000a00 */
[----:B-1----:R-:W-:-:S05]  /*0990*/  IMAD.WIDE R4, R22, 0x4, R18 ;  /* 0x0000000416047825 */ /* 0x002fca00078e0212 */
[----:B------:R0:W-:Y:S02]  /*09a0*/  @P1 STG.E.128 desc[UR6][R4.64], R8 ;  /* 0x0000000804001986 */ /* 0x0001e4000c101d06 */
[----:B0-----:R-:W-:-:S04]  /*09b0*/  IMAD.WIDE R8, R25, 0x4, R18 ;  /* 0x0000000419087825 */ /* 0x001fc800078e0212 */
[C---:B------:R-:W-:Y:S01]  /*09c0*/  FADD R4, R20.reuse, R0 ;  /* 0x0000000014047221 */ /* 0x040fe20000000000 */
[----:B------:R0:W-:Y:S01]  /*09d0*/  @P2 STG.E.128 desc[UR6][R8.64], R12 ;  /* 0x0000000c08002986 */ /* 0x0001e2000c101d06 */
[C---:B--2---:R-:W-:Y:S01]  /*09e0*/  FADD R5, R20.reuse, R24 ;  /* 0x0000001814057221 */ /* 0x044fe20000000000 */
[----:B---3--:R-:W-:Y:S01]  /*09f0*/  FADD R6, R20, R23 ;  /* 0x0000001714067221 */ /* 0x008fe20000000000 */
[----:B------:R-:W-:-:S04]  /*0a00*/  IMAD.WIDE R22, R2, 0x4, R18 ;  /* 0x0000000402167825 */ /* 0x000fc800078e0212 */
[----:B----4-:R-:W-:Y:S01]  /*0a10*/  FADD R7, R20, R16 ;  /* 0x0000001014077221 */ /* 0x010fe20000000000 */
[----:B------:R-:W-:-:S05]  /*0a20*/  IMAD.WIDE R20, R21, 0x4, R18 ;  /* 0x0000000415147825 */ /* 0x000fca00078e0212 */
[----:B------:R0:W-:Y:S01]  /*0a30*/  @P3 STG.E.128 desc[UR6][R20.64], R4 ;  /* 0x0000000414003986 */ /* 0x0001e2000c101d06 */
[C---:B-----5:R-:W-:Y:S01]  /*0a40*/  FADD R16, R3.reuse, R26 ;  /* 0x0000001a03107221 */ /* 0x060fe20000000000 */
[C---:B------:R-:W-:Y:S01]  /*0a50*/  FADD R17, R3.reuse, R17 ;  /* 0x0000001103117221 */ /* 0x040fe20000000000 */
[C---:B------:R-:W-:Y:S01]  /*0a60*/  FADD R19, R3.reuse, R28 ;  /* 0x0000001c03137221 */ /* 0x040fe20000000000 */
[----:B------:R-:W-:Y:S01]  /*0a70*/  FADD R18, R3, R27 ;  /* 0x0000001b03127221 */ /* 0x000fe20000000000 */
[----:B0-----:R-:W-:Y:S06]  /*0a80*/  @!P0 EXIT ;  /* 0x000000000000894d */ /* 0x001fec0003800000 */
[----:B------:R-:W-:Y:S01]  /*0a90*/  STG.E.128 desc[UR6][R22.64], R16 ;  /* 0x0000001016007986 */ /* 0x000fe2000c101d06 */
[----:B------:R-:W-:Y:S05]  /*0aa0*/  EXIT ;  /* 0x000000000000794d */ /* 0x000fea0003800000 */
.L_x_0:
[----:B------:R-:W-:-:S00]  /*0ab0*/  BRA `(.L_x_0) ;  /* 0xfffffffc00fc7947 */ /* 0x000fc0000383ffff */
[----:B------:R-:W-:-:S00]  /*0ac0*/  NOP ;  /* 0x0000000000007918 */ /* 0x000fc00000000000 */
        /* <DEDUP_REMOVED lines=11> */
.L_x_1:


//--------------------- .nv.constant0.triton_poi_fused_convolution_14 --------------------------
	.section	.nv.constant0.triton_poi_fused_convolution_14,"a",@progbits
	.sectionflags	@""
	.align	4
.nv.constant0.triton_poi_fused_convolution_14:
	.zero		560
